//
// Generated by NVIDIA NVVM Compiler
//
// Compiler Build ID: CL-36424714
// Cuda compilation tools, release 13.0, V13.0.88
// Based on NVVM 20.0.0
//

.version 9.0
.target sm_100
.address_size 64

	// .globl	_Z16gru_cell_forwardI6__halffiEvPT_S2_S2_S2_S2_S2_S2_T1_S3_

.visible .entry _Z16gru_cell_forwardI6__halffiEvPT_S2_S2_S2_S2_S2_S2_T1_S3_(
	.param .u64 .ptr .align 1 _Z16gru_cell_forwardI6__halffiEvPT_S2_S2_S2_S2_S2_S2_T1_S3__param_0,
	.param .u64 .ptr .align 1 _Z16gru_cell_forwardI6__halffiEvPT_S2_S2_S2_S2_S2_S2_T1_S3__param_1,
	.param .u64 .ptr .align 1 _Z16gru_cell_forwardI6__halffiEvPT_S2_S2_S2_S2_S2_S2_T1_S3__param_2,
	.param .u64 .ptr .align 1 _Z16gru_cell_forwardI6__halffiEvPT_S2_S2_S2_S2_S2_S2_T1_S3__param_3,
	.param .u64 .ptr .align 1 _Z16gru_cell_forwardI6__halffiEvPT_S2_S2_S2_S2_S2_S2_T1_S3__param_4,
	.param .u64 .ptr .align 1 _Z16gru_cell_forwardI6__halffiEvPT_S2_S2_S2_S2_S2_S2_T1_S3__param_5,
	.param .u64 .ptr .align 1 _Z16gru_cell_forwardI6__halffiEvPT_S2_S2_S2_S2_S2_S2_T1_S3__param_6,
	.param .u32 _Z16gru_cell_forwardI6__halffiEvPT_S2_S2_S2_S2_S2_S2_T1_S3__param_7,
	.param .u32 _Z16gru_cell_forwardI6__halffiEvPT_S2_S2_S2_S2_S2_S2_T1_S3__param_8
)
{
	.reg .pred 	%p<4>;
	.reg .b16 	%rs<19>;
	.reg .b32 	%r<16>;
	.reg .b32 	%f<64>;
	.reg .b64 	%rd<43>;

	ld.param.u64 	%rd2, [_Z16gru_cell_forwardI6__halffiEvPT_S2_S2_S2_S2_S2_S2_T1_S3__param_1];
	ld.param.u64 	%rd4, [_Z16gru_cell_forwardI6__halffiEvPT_S2_S2_S2_S2_S2_S2_T1_S3__param_3];
	ld.param.u64 	%rd5, [_Z16gru_cell_forwardI6__halffiEvPT_S2_S2_S2_S2_S2_S2_T1_S3__param_4];
	ld.param.u32 	%r2, [_Z16gru_cell_forwardI6__halffiEvPT_S2_S2_S2_S2_S2_S2_T1_S3__param_7];
	ld.param.u32 	%r3, [_Z16gru_cell_forwardI6__halffiEvPT_S2_S2_S2_S2_S2_S2_T1_S3__param_8];
	mov.u32 	%r4, %ctaid.x;
	mov.u32 	%r5, %ntid.x;
	mov.u32 	%r6, %tid.x;
	mad.lo.s32 	%r1, %r4, %r5, %r6;
	setp.ge.s32 	%p1, %r1, %r3;
	@%p1 bra 	$L__BB0_2;
	ld.param.u64 	%rd42, [_Z16gru_cell_forwardI6__halffiEvPT_S2_S2_S2_S2_S2_S2_T1_S3__param_6];
	ld.param.u64 	%rd41, [_Z16gru_cell_forwardI6__halffiEvPT_S2_S2_S2_S2_S2_S2_T1_S3__param_5];
	ld.param.u64 	%rd40, [_Z16gru_cell_forwardI6__halffiEvPT_S2_S2_S2_S2_S2_S2_T1_S3__param_2];
	ld.param.u64 	%rd39, [_Z16gru_cell_forwardI6__halffiEvPT_S2_S2_S2_S2_S2_S2_T1_S3__param_0];
	cvta.to.global.u64 	%rd8, %rd39;
	cvta.to.global.u64 	%rd9, %rd2;
	cvta.to.global.u64 	%rd10, %rd5;
	cvta.to.global.u64 	%rd11, %rd40;
	cvta.to.global.u64 	%rd12, %rd4;
	cvta.to.global.u64 	%rd13, %rd41;
	cvta.to.global.u64 	%rd14, %rd42;
	div.s32 	%r7, %r1, %r2;
	mul.lo.s32 	%r8, %r2, %r7;
	sub.s32 	%r9, %r1, %r8;
	mad.lo.s32 	%r10, %r8, 3, %r9;
	mul.wide.s32 	%rd15, %r10, 2;
	add.s64 	%rd16, %rd8, %rd15;
	ld.global.nc.u16 	%rs1, [%rd16];
	mul.wide.s32 	%rd17, %r2, 2;
	add.s64 	%rd18, %rd16, %rd17;
	ld.global.nc.u16 	%rs5, [%rd18];
	add.s64 	%rd19, %rd18, %rd17;
	ld.global.nc.u16 	%rs9, [%rd19];
	add.s64 	%rd20, %rd9, %rd15;
	ld.global.nc.u16 	%rs2, [%rd20];
	add.s64 	%rd21, %rd20, %rd17;
	ld.global.nc.u16 	%rs6, [%rd21];
	add.s64 	%rd22, %rd21, %rd17;
	ld.global.nc.u16 	%rs11, [%rd22];
	mul.wide.s32 	%rd23, %r1, 2;
	add.s64 	%rd24, %rd10, %rd23;
	ld.global.nc.u16 	%rs13, [%rd24];
	add.s64 	%rd25, %rd13, %rd23;
	mul.wide.s32 	%rd26, %r9, 2;
	add.s64 	%rd27, %rd11, %rd26;
	ld.global.nc.u16 	%rs3, [%rd27];
	add.s64 	%rd28, %rd27, %rd17;
	ld.global.nc.u16 	%rs7, [%rd28];
	add.s64 	%rd29, %rd28, %rd17;
	ld.global.nc.u16 	%rs10, [%rd29];
	add.s64 	%rd30, %rd12, %rd26;
	ld.global.nc.u16 	%rs4, [%rd30];
	add.s64 	%rd31, %rd30, %rd17;
	ld.global.nc.u16 	%rs8, [%rd31];
	add.s64 	%rd32, %rd31, %rd17;
	ld.global.nc.u16 	%rs12, [%rd32];
	mad.lo.s32 	%r11, %r8, 5, %r9;
	// begin inline asm
	{  cvt.f32.f16 %f1, %rs1;}

	// end inline asm
	// begin inline asm
	{  cvt.f32.f16 %f2, %rs2;}

	// end inline asm
	add.f32 	%f19, %f1, %f2;
	// begin inline asm
	{  cvt.f32.f16 %f3, %rs3;}

	// end inline asm
	add.f32 	%f20, %f19, %f3;
	// begin inline asm
	{  cvt.f32.f16 %f4, %rs4;}

	// end inline asm
	add.f32 	%f21, %f20, %f4;
	fma.rn.f32 	%f22, %f21, 0fBBBB989D, 0f3F000000;
	cvt.sat.f32.f32 	%f23, %f22;
	mov.f32 	%f24, 0f4B400001;
	mov.f32 	%f25, 0f437C0000;
	fma.rm.f32 	%f26, %f23, %f25, %f24;
	add.f32 	%f27, %f26, 0fCB40007F;
	neg.f32 	%f28, %f27;
	fma.rn.f32 	%f29, %f21, 0fBFB8AA3B, %f28;
	fma.rn.f32 	%f30, %f21, 0fB2A57060, %f29;
	mov.b32 	%r12, %f26;
	shl.b32 	%r13, %r12, 23;
	mov.b32 	%f31, %r13;
	ex2.approx.ftz.f32 	%f32, %f30;
	fma.rn.f32 	%f33, %f32, %f31, 0f3F800000;
	rcp.rn.f32 	%f15, %f33;
	// begin inline asm
	{  cvt.f32.f16 %f5, %rs5;}

	// end inline asm
	// begin inline asm
	{  cvt.f32.f16 %f6, %rs6;}

	// end inline asm
	add.f32 	%f34, %f5, %f6;
	// begin inline asm
	{  cvt.f32.f16 %f7, %rs7;}

	// end inline asm
	add.f32 	%f35, %f34, %f7;
	// begin inline asm
	{  cvt.f32.f16 %f8, %rs8;}

	// end inline asm
	add.f32 	%f36, %f35, %f8;
	fma.rn.f32 	%f37, %f36, 0fBBBB989D, 0f3F000000;
	cvt.sat.f32.f32 	%f38, %f37;
	fma.rm.f32 	%f39, %f38, %f25, %f24;
	add.f32 	%f40, %f39, 0fCB40007F;
	neg.f32 	%f41, %f40;
	fma.rn.f32 	%f42, %f36, 0fBFB8AA3B, %f41;
	fma.rn.f32 	%f43, %f36, 0fB2A57060, %f42;
	mov.b32 	%r14, %f39;
	shl.b32 	%r15, %r14, 23;
	mov.b32 	%f44, %r15;
	ex2.approx.ftz.f32 	%f45, %f43;
	fma.rn.f32 	%f46, %f45, %f44, 0f3F800000;
	rcp.rn.f32 	%f16, %f46;
	// begin inline asm
	{  cvt.f32.f16 %f9, %rs9;}

	// end inline asm
	// begin inline asm
	{  cvt.f32.f16 %f10, %rs10;}

	// end inline asm
	add.f32 	%f47, %f9, %f10;
	// begin inline asm
	{  cvt.f32.f16 %f11, %rs11;}

	// end inline asm
	// begin inline asm
	{  cvt.f32.f16 %f12, %rs12;}

	// end inline asm
	add.f32 	%f18, %f11, %f12;
	fma.rn.f32 	%f48, %f15, %f18, %f47;
	abs.f32 	%f49, %f48;
	mul.f32 	%f50, %f49, 0f4038AA3B;
	ex2.approx.ftz.f32 	%f51, %f50;
	add.f32 	%f52, %f51, 0f3F800000;
	rcp.approx.ftz.f32 	%f53, %f52;
	fma.rn.f32 	%f54, %f53, 0fC0000000, 0f3F800000;
	setp.ge.f32 	%p2, %f49, 0f41102CB4;
	selp.f32 	%f55, 0f3F800000, %f54, %p2;
	copysign.f32 	%f56, %f48, %f55;
	mul.f32 	%f57, %f48, %f48;
	fma.rn.f32 	%f58, %f57, 0f3C80F082, 0fBD563CAE;
	fma.rn.f32 	%f59, %f58, %f57, 0f3E085941;
	fma.rn.f32 	%f60, %f59, %f57, 0fBEAAA9ED;
	fma.rn.f32 	%f61, %f60, %f57, 0f00000000;
	fma.rn.f32 	%f62, %f61, %f48, %f48;
	setp.ge.f32 	%p3, %f49, 0f3F19999A;
	selp.f32 	%f17, %f56, %f62, %p3;
	// begin inline asm
	{  cvt.f32.f16 %f13, %rs13;}

	// end inline asm
	sub.f32 	%f63, %f13, %f17;
	fma.rn.f32 	%f14, %f16, %f63, %f17;
	// begin inline asm
	{  cvt.rn.f16.f32 %rs14, %f14;}

	// end inline asm
	st.global.u16 	[%rd25], %rs14;
	// begin inline asm
	{  cvt.rn.f16.f32 %rs15, %f15;}

	// end inline asm
	mul.wide.s32 	%rd33, %r11, 2;
	add.s64 	%rd34, %rd14, %rd33;
	st.global.u16 	[%rd34], %rs15;
	// begin inline asm
	{  cvt.rn.f16.f32 %rs16, %f16;}

	// end inline asm
	add.s64 	%rd35, %rd34, %rd17;
	st.global.u16 	[%rd35], %rs16;
	// begin inline asm
	{  cvt.rn.f16.f32 %rs17, %f17;}

	// end inline asm
	add.s64 	%rd36, %rd35, %rd17;
	st.global.u16 	[%rd36], %rs17;
	add.s64 	%rd37, %rd36, %rd17;
	st.global.u16 	[%rd37], %rs13;
	// begin inline asm
	{  cvt.rn.f16.f32 %rs18, %f18;}

	// end inline asm
	add.s64 	%rd38, %rd37, %rd17;
	st.global.u16 	[%rd38], %rs18;
$L__BB0_2:
	ret;

}


// ===== COMPILED SASS (sm_100) =====

	.target	sm_100

	.elftype	@"ET_EXEC"


//--------------------- .note.nv.tkinfo           --------------------------
	.section	.note.nv.tkinfo,"",@"SHT_NOTE"
	.sectionflags	@"SHF_NOTE_NV_TKINFO"
	.tkinfo
        /*0018*/ 	.word	0x00000002
        /*0030*/ 	.string	""
        /*0030*/ 	.string	"ptxas"
        /*0030*/ 	.string	"Cuda compilation tools, release 13.0, V13.0.88"
        /*0030*/ 	.string	"Build cuda_13.0.r13.0/compiler.36424714_0"
        /*0030*/ 	.string	"-arch sm_100 -m 64 "



//--------------------- .note.nv.cuinfo           --------------------------
	.section	.note.nv.cuinfo,"",@"SHT_NOTE"
	.sectionflags	@"SHF_NOTE_NV_CUINFO"
        /*0018*/ 	.short	0x0002
        /*001a*/ 	.short	0x0064
        /*001c*/ 	.short	0x0082
	.zero		2


//--------------------- .nv.info                  --------------------------
	.section	.nv.info,"",@"SHT_CUDA_INFO"
	.align	4


	//----- nvinfo : EIATTR_REGCOUNT
	.align		4
        /*0000*/ 	.byte	0x04, 0x2f
        /*0002*/ 	.short	(.L_1 - .L_0)
	.align		4
.L_0:
        /*0004*/ 	.word	index@(_Z16gru_cell_forwardI6__halffiEvPT_S2_S2_S2_S2_S2_S2_T1_S3_)
        /*0008*/ 	.word	0x00000020


	//----- nvinfo : EIATTR_FRAME_SIZE
	.align		4
.L_1:
        /*000c*/ 	.byte	0x04, 0x11
        /*000e*/ 	.short	(.L_3 - .L_2)
	.align		4
.L_2:
        /*0010*/ 	.word	index@($__internal_0_$__cuda_sm20_rcp_rn_f32_slowpath)
        /*0014*/ 	.word	0x00000000


	//----- nvinfo : EIATTR_FRAME_SIZE
	.align		4
.L_3:
        /*0018*/ 	.byte	0x04, 0x11
        /*001a*/ 	.short	(.L_5 - .L_4)
	.align		4
.L_4:
        /*001c*/ 	.word	index@(_Z16gru_cell_forwardI6__halffiEvPT_S2_S2_S2_S2_S2_S2_T1_S3_)
        /*0020*/ 	.word	0x00000000


	//----- nvinfo : EIATTR_MIN_STACK_SIZE
	.align		4
.L_5:
        /*0024*/ 	.byte	0x04, 0x12
        /*0026*/ 	.short	(.L_7 - .L_6)
	.align		4
.L_6:
        /*0028*/ 	.word	index@(_Z16gru_cell_forwardI6__halffiEvPT_S2_S2_S2_S2_S2_S2_T1_S3_)
        /*002c*/ 	.word	0x00000000
.L_7:


//--------------------- .nv.compat                --------------------------
	.section	.nv.compat,"",@"SHT_CUDA_COMPAT_INFO"
	.align	4
        /*0000*/ 	.byte	0x02, 0x09, 0x00, 0x00, 0x02, 0x02, 0x01, 0x00, 0x02, 0x05, 0x05, 0x00, 0x03, 0x07, 0x01, 0x01
        /*0010*/ 	.byte	0x02, 0x03, 0x00, 0x00, 0x02, 0x06, 0x01, 0x00, 0x04, 0x0b, 0x08, 0x00, 0x01, 0x00, 0x00, 0x00
        /*0020*/ 	.byte	0x00, 0x00, 0x00, 0x00


//--------------------- .nv.info._Z16gru_cell_forwardI6__halffiEvPT_S2_S2_S2_S2_S2_S2_T1_S3_ --------------------------
	.section	.nv.info._Z16gru_cell_forwardI6__halffiEvPT_S2_S2_S2_S2_S2_S2_T1_S3_,"",@"SHT_CUDA_INFO"
	.sectionflags	@""
	.align	4


	//----- nvinfo : EIATTR_CUDA_API_VERSION
	.align		4
        /*0000*/ 	.byte	0x04, 0x37
        /*0002*/ 	.short	(.L_9 - .L_8)
.L_8:
        /*0004*/ 	.word	0x00000082


	//----- nvinfo : EIATTR_KPARAM_INFO
	.align		4
.L_9:
        /*0008*/ 	.byte	0x04, 0x17
        /*000a*/ 	.short	(.L_11 - .L_10)
.L_10:
        /*000c*/ 	.word	0x00000000
        /*0010*/ 	.short	0x0008
        /*0012*/ 	.short	0x003c
        /*0014*/ 	.byte	0x00, 0xf0, 0x11, 0x00


	//----- nvinfo : EIATTR_KPARAM_INFO
	.align		4
.L_11:
        /*0018*/ 	.byte	0x04, 0x17
        /*001a*/ 	.short	(.L_13 - .L_12)
.L_12:
        /*001c*/ 	.word	0x00000000
        /*0020*/ 	.short	0x0007
        /*0022*/ 	.short	0x0038
        /*0024*/ 	.byte	0x00, 0xf0, 0x11, 0x00


	//----- nvinfo : EIATTR_KPARAM_INFO
	.align		4
.L_13:
        /*0028*/ 	.byte	0x04, 0x17
        /*002a*/ 	.short	(.L_15 - .L_14)
.L_14:
        /*002c*/ 	.word	0x00000000
        /*0030*/ 	.short	0x0006
        /*0032*/ 	.short	0x0030
        /*0034*/ 	.byte	0x00, 0xf5, 0x21, 0x00


	//----- nvinfo : EIATTR_KPARAM_INFO
	.align		4
.L_15:
        /*0038*/ 	.byte	0x04, 0x17
        /*003a*/ 	.short	(.L_17 - .L_16)
.L_16:
        /*003c*/ 	.word	0x00000000
        /*0040*/ 	.short	0x0005
        /*0042*/ 	.short	0x0028
        /*0044*/ 	.byte	0x00, 0xf5, 0x21, 0x00


	//----- nvinfo : EIATTR_KPARAM_INFO
	.align		4
.L_17:
        /*0048*/ 	.byte	0x04, 0x17
        /*004a*/ 	.short	(.L_19 - .L_18)
.L_18:
        /*004c*/ 	.word	0x00000000
        /*0050*/ 	.short	0x0004
        /*0052*/ 	.short	0x0020
        /*0054*/ 	.byte	0x00, 0xf5, 0x21, 0x00


	//----- nvinfo : EIATTR_KPARAM_INFO
	.align		4
.L_19:
        /*0058*/ 	.byte	0x04, 0x17
        /*005a*/ 	.short	(.L_21 - .L_20)
.L_20:
        /*005c*/ 	.word	0x00000000
        /*0060*/ 	.short	0x0003
        /*0062*/ 	.short	0x0018
        /*0064*/ 	.byte	0x00, 0xf5, 0x21, 0x00


	//----- nvinfo : EIATTR_KPARAM_INFO
	.align		4
.L_21:
        /*0068*/ 	.byte	0x04, 0x17
        /*006a*/ 	.short	(.L_23 - .L_22)
.L_22:
        /*006c*/ 	.word	0x00000000
        /*0070*/ 	.short	0x0002
        /*0072*/ 	.short	0x0010
        /*0074*/ 	.byte	0x00, 0xf5, 0x21, 0x00


	//----- nvinfo : EIATTR_KPARAM_INFO
	.align		4
.L_23:
        /*0078*/ 	.byte	0x04, 0x17
        /*007a*/ 	.short	(.L_25 - .L_24)
.L_24:
        /*007c*/ 	.word	0x00000000
        /*0080*/ 	.short	0x0001
        /*0082*/ 	.short	0x0008
        /*0084*/ 	.byte	0x00, 0xf5, 0x21, 0x00


	//----- nvinfo : EIATTR_KPARAM_INFO
	.align		4
.L_25:
        /*0088*/ 	.byte	0x04, 0x17
        /*008a*/ 	.short	(.L_27 - .L_26)
.L_26:
        /*008c*/ 	.word	0x00000000
        /*0090*/ 	.short	0x0000
        /*0092*/ 	.short	0x0000
        /*0094*/ 	.byte	0x00, 0xf5, 0x21, 0x00


	//----- nvinfo : EIATTR_SPARSE_MMA_MASK
	.align		4
.L_27:
        /*0098*/ 	.byte	0x03, 0x50
        /*009a*/ 	.short	0x0000


	//----- nvinfo : EIATTR_MAXREG_COUNT
	.align		4
        /*009c*/ 	.byte	0x03, 0x1b
        /*009e*/ 	.short	0x00ff


	//----- nvinfo : EIATTR_MERCURY_ISA_VERSION
	.align		4
        /*00a0*/ 	.byte	0x03, 0x5f
        /*00a2*/ 	.short	0x0101


	//----- nvinfo : EIATTR_VRC_CTA_INIT_COUNT
	.align		4
        /*00a4*/ 	.byte	0x02, 0x4a
	.zero		1
	.zero		1


	//----- nvinfo : EIATTR_EXIT_INSTR_OFFSETS
	.align		4
        /*00a8*/ 	.byte	0x04, 0x1c
        /*00aa*/ 	.short	(.L_29 - .L_28)


	//   ....[0]....
.L_28:
        /*00ac*/ 	.word	0x00000070


	//   ....[1]....
        /*00b0*/ 	.word	0x00000b30


	//----- nvinfo : EIATTR_CRS_STACK_SIZE
	.align		4
.L_29:
        /*00b4*/ 	.byte	0x04, 0x1e
        /*00b6*/ 	.short	(.L_31 - .L_30)
.L_30:
        /*00b8*/ 	.word	0x00000000


	//----- nvinfo : EIATTR_CBANK_PARAM_SIZE
	.align		4
.L_31:
        /*00bc*/ 	.byte	0x03, 0x19
        /*00be*/ 	.short	0x0040


	//----- nvinfo : EIATTR_PARAM_CBANK
	.align		4
        /*00c0*/ 	.byte	0x04, 0x0a
        /*00c2*/ 	.short	(.L_33 - .L_32)
	.align		4
.L_32:
        /*00c4*/ 	.word	index@(.nv.constant0._Z16gru_cell_forwardI6__halffiEvPT_S2_S2_S2_S2_S2_S2_T1_S3_)
        /*00c8*/ 	.short	0x0380
        /*00ca*/ 	.short	0x0040


	//----- nvinfo : EIATTR_SW_WAR
	.align		4
.L_33:
        /*00cc*/ 	.byte	0x04, 0x36
        /*00ce*/ 	.short	(.L_35 - .L_34)
.L_34:
        /*00d0*/ 	.word	0x00000008
.L_35:


//--------------------- .nv.callgraph             --------------------------
	.section	.nv.callgraph,"",@"SHT_CUDA_CALLGRAPH"
	.align	4
	.sectionentsize	8
	.align		4
        /*0000*/ 	.word	0x00000000
	.align		4
        /*0004*/ 	.word	0xffffffff
	.align		4
        /*0008*/ 	.word	0x00000000
	.align		4
        /*000c*/ 	.word	0xfffffffe
	.align		4
        /*0010*/ 	.word	0x00000000
	.align		4
        /*0014*/ 	.word	0xfffffffd
	.align		4
        /*0018*/ 	.word	0x00000000
	.align		4
        /*001c*/ 	.word	0xfffffffc


//--------------------- .text._Z16gru_cell_forwardI6__halffiEvPT_S2_S2_S2_S2_S2_S2_T1_S3_ --------------------------
	.section	.text._Z16gru_cell_forwardI6__halffiEvPT_S2_S2_S2_S2_S2_S2_T1_S3_,"ax",@progbits
	.align	128
        .global         _Z16gru_cell_forwardI6__halffiEvPT_S2_S2_S2_S2_S2_S2_T1_S3_
        .type           _Z16gru_cell_forwardI6__halffiEvPT_S2_S2_S2_S2_S2_S2_T1_S3_,@function
        .size           _Z16gru_cell_forwardI6__halffiEvPT_S2_S2_S2_S2_S2_S2_T1_S3_,(.L_x_11 - _Z16gru_cell_forwardI6__halffiEvPT_S2_S2_S2_S2_S2_S2_T1_S3_)
        .other          _Z16gru_cell_forwardI6__halffiEvPT_S2_S2_S2_S2_S2_S2_T1_S3_,@"STO_CUDA_ENTRY STV_DEFAULT"
_Z16gru_cell_forwardI6__halffiEvPT_S2_S2_S2_S2_S2_S2_T1_S3_:
.text._Z16gru_cell_forwardI6__halffiEvPT_S2_S2_S2_S2_S2_S2_T1_S3_:
[----:B------:R-:W-:Y:S01]  /*0000*/  LDC R1, c[0x0][0x37c] ;  /* 0x0000df00ff017b82 */ /* 0x000fe20000000800 */
[----:B------:R-:W0:Y:S07]  /*0010*/  S2R R0, SR_TID.X ;  /* 0x0000000000007919 */ /* 0x000e2e0000002100 */
[----:B------:R-:W0:Y:S01]  /*0020*/  S2UR UR4, SR_CTAID.X ;  /* 0x00000000000479c3 */ /* 0x000e220000002500 */
[----:B------:R-:W1:Y:S07]  /*0030*/  LDCU UR5, c[0x0][0x3bc] ;  /* 0x00007780ff0577ac */ /* 0x000e6e0008000800 */
[----:B------:R-:W0:Y:S02]  /*0040*/  LDC R21, c[0x0][0x360] ;  /* 0x0000d800ff157b82 */ /* 0x000e240000000800 */
[----:B0-----:R-:W-:-:S05]  /*0050*/  IMAD R21, R21, UR4, R0 ;  /* 0x0000000415157c24 */ /* 0x001fca000f8e0200 */
[----:B-1----:R-:W-:-:S13]  /*0060*/  ISETP.GE.AND P0, PT, R21, UR5, PT ;  /* 0x0000000515007c0c */ /* 0x002fda000bf06270 */
[----:B------:R-:W-:Y:S05]  /*0070*/  @P0 EXIT ;  /* 0x000000000000094d */ /* 0x000fea0003800000 */
[----:B------:R-:W0:Y:S01]  /*0080*/  LDC R25, c[0x0][0x3b8] ;  /* 0x0000ee00ff197b82 */ /* 0x000e220000000800 */
[----:B------:R-:W1:Y:S07]  /*0090*/  LDCU.64 UR4, c[0x0][0x358] ;  /* 0x00006b00ff0477ac */ /* 0x000e6e0008000a00 */
[----:B------:R-:W2:Y:S08]  /*00a0*/  LDC.64 R8, c[0x0][0x380] ;  /* 0x0000e000ff087b82 */ /* 0x000eb00000000a00 */
[----:B------:R-:W3:Y:S01]  /*00b0*/  LDC.64 R28, c[0x0][0x388] ;  /* 0x0000e200ff1c7b82 */ /* 0x000ee20000000a00 */
[----:B0-----:R-:W-:-:S07]  /*00c0*/  IABS R5, R25 ;  /* 0x0000001900057213 */ /* 0x001fce0000000000 */
[----:B------:R-:W0:Y:S01]  /*00d0*/  LDC.64 R26, c[0x0][0x390] ;  /* 0x0000e400ff1a7b82 */ /* 0x000e220000000a00 */
[----:B------:R-:W4:Y:S07]  /*00e0*/  I2F.RP R0, R5 ;  /* 0x0000000500007306 */ /* 0x000f2e0000209400 */
[----:B------:R-:W3:Y:S01]  /*00f0*/  LDC.64 R16, c[0x0][0x398] ;  /* 0x0000e600ff107b82 */ /* 0x000ee20000000a00 */
[----:B----4-:R-:W4:Y:S02]  /*0100*/  MUFU.RCP R0, R0 ;  /* 0x0000000000007308 */ /* 0x010f240000001000 */
[----:B----4-:R-:W-:-:S06]  /*0110*/  IADD3 R2, PT, PT, R0, 0xffffffe, RZ ;  /* 0x0ffffffe00027810 */ /* 0x010fcc0007ffe0ff */
[----:B------:R4:W1:Y:S02]  /*0120*/  F2I.FTZ.U32.TRUNC.NTZ R3, R2 ;  /* 0x0000000200037305 */ /* 0x000864000021f000 */
[----:B----4-:R-:W-:Y:S01]  /*0130*/  HFMA2 R2, -RZ, RZ, 0, 0 ;  /* 0x00000000ff027431 */ /* 0x010fe200000001ff */
[----:B-1----:R-:W-:-:S05]  /*0140*/  IADD3 R4, PT, PT, RZ, -R3, RZ ;  /* 0x80000003ff047210 */ /* 0x002fca0007ffe0ff */
[----:B------:R-:W-:Y:S01]  /*0150*/  IMAD R7, R4, R5, RZ ;  /* 0x0000000504077224 */ /* 0x000fe200078e02ff */
[----:B------:R-:W-:-:S03]  /*0160*/  IABS R4, R21 ;  /* 0x0000001500047213 */ /* 0x000fc60000000000 */
[----:B------:R-:W-:-:S06]  /*0170*/  IMAD.HI.U32 R3, R3, R7, R2 ;  /* 0x0000000703037227 */ /* 0x000fcc00078e0002 */
[----:B------:R-:W-:-:S05]  /*0180*/  IMAD.HI.U32 R3, R3, R4, RZ ;  /* 0x0000000403037227 */ /* 0x000fca00078e00ff */
[----:B------:R-:W-:-:S05]  /*0190*/  IADD3 R0, PT, PT, -R3, RZ, RZ ;  /* 0x000000ff03007210 */ /* 0x000fca0007ffe1ff */
[----:B------:R-:W-:-:S05]  /*01a0*/  IMAD R0, R5, R0, R4 ;  /* 0x0000000005007224 */ /* 0x000fca00078e0204 */
[----:B------:R-:W-:-:S13]  /*01b0*/  ISETP.GT.U32.AND P2, PT, R5, R0, PT ;  /* 0x000000000500720c */ /* 0x000fda0003f44070 */
[-C--:B------:R-:W-:Y:S02]  /*01c0*/  @!P2 IADD3 R0, PT, PT, R0, -R5.reuse, RZ ;  /* 0x800000050000a210 */ /* 0x080fe40007ffe0ff */
[----:B------:R-:W-:Y:S02]  /*01d0*/  @!P2 IADD3 R3, PT, PT, R3, 0x1, RZ ;  /* 0x000000010303a810 */ /* 0x000fe40007ffe0ff */
[----:B------:R-:W-:Y:S02]  /*01e0*/  ISETP.GE.U32.AND P0, PT, R0, R5, PT ;  /* 0x000000050000720c */ /* 0x000fe40003f06070 */
[----:B------:R-:W-:Y:S02]  /*01f0*/  LOP3.LUT R0, R21, R25, RZ, 0x3c, !PT ;  /* 0x0000001915007212 */ /* 0x000fe400078e3cff */
[----:B------:R-:W-:Y:S02]  /*0200*/  ISETP.NE.AND P2, PT, R25, RZ, PT ;  /* 0x000000ff1900720c */ /* 0x000fe40003f45270 */
[----:B------:R-:W-:-:S07]  /*0210*/  ISETP.GE.AND P1, PT, R0, RZ, PT ;  /* 0x000000ff0000720c */ /* 0x000fce0003f26270 */
[----:B------:R-:W-:-:S06]  /*0220*/  @P0 IADD3 R3, PT, PT, R3, 0x1, RZ ;  /* 0x0000000103030810 */ /* 0x000fcc0007ffe0ff */
[----:B------:R-:W-:Y:S02]  /*0230*/  @!P1 IADD3 R3, PT, PT, -R3, RZ, RZ ;  /* 0x000000ff03039210 */ /* 0x000fe40007ffe1ff */
[----:B------:R-:W-:-:S05]  /*0240*/  @!P2 LOP3.LUT R3, RZ, R25, RZ, 0x33, !PT ;  /* 0x00000019ff03a212 */ /* 0x000fca00078e33ff */
[----:B------:R-:W-:-:S05]  /*0250*/  IMAD R23, R3, R25, RZ ;  /* 0x0000001903177224 */ /* 0x000fca00078e02ff */
[----:B------:R-:W-:-:S05]  /*0260*/  IADD3 R18, PT, PT, R21, -R23, RZ ;  /* 0x8000001715127210 */ /* 0x000fca0007ffe0ff */
[----:B------:R-:W-:Y:S02]  /*0270*/  IMAD R3, R23, 0x3, R18 ;  /* 0x0000000317037824 */ /* 0x000fe400078e0212 */
[----:B0-----:R-:W-:-:S04]  /*0280*/  IMAD.WIDE R26, R18, 0x2, R26 ;  /* 0x00000002121a7825 */ /* 0x001fc800078e021a */
[C---:B--2---:R-:W-:Y:S01]  /*0290*/  IMAD.WIDE R8, R3.reuse, 0x2, R8 ;  /* 0x0000000203087825 */ /* 0x044fe200078e0208 */
[----:B------:R-:W2:Y:S03]  /*02a0*/  LDG.E.U16.CONSTANT R19, desc[UR4][R26.64] ;  /* 0x000000041a137981 */ /* 0x000ea6000c1e9500 */
[----:B---3--:R-:W-:Y:S01]  /*02b0*/  IMAD.WIDE R28, R3, 0x2, R28 ;  /* 0x00000002031c7825 */ /* 0x008fe200078e021c */
[----:B------:R0:W3:Y:S01]  /*02c0*/  LDG.E.U16.CONSTANT R0, desc[UR4][R8.64] ;  /* 0x0000000408007981 */ /* 0x0000e2000c1e9500 */
[----:B------:R-:W1:Y:S03]  /*02d0*/  LDC.64 R2, c[0x0][0x3a0] ;  /* 0x0000e800ff027b82 */ /* 0x000e660000000a00 */
[----:B------:R-:W4:Y:S01]  /*02e0*/  LDG.E.U16.CONSTANT R22, desc[UR4][R28.64] ;  /* 0x000000041c167981 */ /* 0x000f22000c1e9500 */
[----:B------:R-:W-:-:S05]  /*02f0*/  IMAD.WIDE R16, R18, 0x2, R16 ;  /* 0x0000000212107825 */ /* 0x000fca00078e0210 */
[----:B------:R0:W4:Y:S01]  /*0300*/  LDG.E.U16.CONSTANT R20, desc[UR4][R16.64] ;  /* 0x0000000410147981 */ /* 0x000122000c1e9500 */
[----:B------:R-:W-:-:S04]  /*0310*/  IMAD.WIDE R14, R25, 0x2, R8 ;  /* 0x00000002190e7825 */ /* 0x000fc800078e0208 */
[----:B------:R-:W-:-:S04]  /*0320*/  IMAD.WIDE R10, R25, 0x2, R28 ;  /* 0x00000002190a7825 */ /* 0x000fc800078e021c */
[----:B------:R-:W-:-:S04]  /*0330*/  IMAD.WIDE R4, R25, 0x2, R26 ;  /* 0x0000000219047825 */ /* 0x000fc800078e021a */
[----:B------:R-:W-:-:S04]  /*0340*/  IMAD.WIDE R6, R25, 0x2, R16 ;  /* 0x0000000219067825 */ /* 0x000fc800078e0210 */
[C---:B------:R-:W-:Y:S01]  /*0350*/  IMAD.WIDE R12, R25.reuse, 0x2, R14 ;  /* 0x00000002190c7825 */ /* 0x040fe200078e020e */
[----:B------:R1:W5:Y:S03]  /*0360*/  LDG.E.U16.CONSTANT R26, desc[UR4][R6.64] ;  /* 0x00000004061a7981 */ /* 0x000366000c1e9500 */
[C---:B0-----:R-:W-:Y:S01]  /*0370*/  IMAD.WIDE R8, R25.reuse, 0x2, R10 ;  /* 0x0000000219087825 */ /* 0x041fe200078e020a */
[----:B------:R-:W5:Y:S03]  /*0380*/  LDG.E.U16.CONSTANT R14, desc[UR4][R14.64] ;  /* 0x000000040e0e7981 */ /* 0x000f66000c1e9500 */
[C---:B------:R-:W-:Y:S01]  /*0390*/  IMAD.WIDE R16, R25.reuse, 0x2, R4 ;  /* 0x0000000219107825 */ /* 0x040fe200078e0204 */
[----:B------:R-:W5:Y:S03]  /*03a0*/  LDG.E.U16.CONSTANT R12, desc[UR4][R12.64] ;  /* 0x000000040c0c7981 */ /* 0x000f66000c1e9500 */
[----:B------:R-:W-:Y:S01]  /*03b0*/  IMAD.WIDE R24, R25, 0x2, R6 ;  /* 0x0000000219187825 */ /* 0x000fe200078e0206 */
[----:B------:R-:W5:Y:S04]  /*03c0*/  LDG.E.U16.CONSTANT R10, desc[UR4][R10.64] ;  /* 0x000000040a0a7981 */ /* 0x000f68000c1e9500 */
[----:B------:R-:W5:Y:S04]  /*03d0*/  LDG.E.U16.CONSTANT R16, desc[UR4][R16.64] ;  /* 0x0000000410107981 */ /* 0x000f68000c1e9500 */
[----:B------:R-:W5:Y:S04]  /*03e0*/  LDG.E.U16.CONSTANT R24, desc[UR4][R24.64] ;  /* 0x0000000418187981 */ /* 0x000f68000c1e9500 */
[----:B------:R-:W5:Y:S01]  /*03f0*/  LDG.E.U16.CONSTANT R8, desc[UR4][R8.64] ;  /* 0x0000000408087981 */ /* 0x000f62000c1e9500 */
[----:B-1----:R-:W-:-:S03]  /*0400*/  HFMA2 R6, -RZ, RZ, 3.7421875, 0 ;  /* 0x437c0000ff067431 */ /* 0x002fc600000001ff */
[----:B------:R0:W5:Y:S02]  /*0410*/  LDG.E.U16.CONSTANT R4, desc[UR4][R4.64] ;  /* 0x0000000404047981 */ /* 0x000164000c1e9500 */
[----:B0-----:R-:W-:Y:S01]  /*0420*/  MOV R5, 0x3bbb989d ;  /* 0x3bbb989d00057802 */ /* 0x001fe20000000f00 */
[----:B------:R-:W-:-:S06]  /*0430*/  IMAD.WIDE R2, R21, 0x2, R2 ;  /* 0x0000000215027825 */ /* 0x000fcc00078e0202 */
[----:B------:R0:W5:Y:S01]  /*0440*/  LDG.E.U16.CONSTANT R3, desc[UR4][R2.64] ;  /* 0x0000000402037981 */ /* 0x000162000c1e9500 */
[----:B------:R-:W-:Y:S01]  /*0450*/  BSSY.RECONVERGENT B0, `(.L_x_0) ;  /* 0x0000020000007945 */ /* 0x000fe20003800200 */
[----:B------:R-:W-:Y:S02]  /*0460*/  IMAD R18, R23, 0x5, R18 ;  /* 0x0000000517127824 */ /* 0x000fe400078e0212 */
[----:B--2---:R-:W-:Y:S02]  /*0470*/  HADD2.F32 R19, -RZ, R19.H0_H0 ;  /* 0x20000013ff137230 */ /* 0x004fe40000004100 */
[----:B---3--:R-:W-:Y:S02]  /*0480*/  HADD2.F32 R0, -RZ, R0.H0_H0 ;  /* 0x20000000ff007230 */ /* 0x008fe40000004100 */
[----:B----4-:R-:W-:-:S05]  /*0490*/  HADD2.F32 R11, -RZ, R22.H0_H0 ;  /* 0x20000016ff0b7230 */ /* 0x010fca0000004100 */
[----:B------:R-:W-:Y:S01]  /*04a0*/  FADD R0, R0, R11 ;  /* 0x0000000b00007221 */ /* 0x000fe20000000000 */
[----:B------:R-:W-:-:S03]  /*04b0*/  HADD2.F32 R9, -RZ, R20.H0_H0 ;  /* 0x20000014ff097230 */ /* 0x000fc60000004100 */
[----:B------:R-:W-:-:S04]  /*04c0*/  FADD R0, R0, R19 ;  /* 0x0000001300007221 */ /* 0x000fc80000000000 */
[----:B------:R-:W-:-:S04]  /*04d0*/  FADD R0, R0, R9 ;  /* 0x0000000900007221 */ /* 0x000fc80000000000 */
[----:B------:R-:W-:-:S04]  /*04e0*/  FFMA.SAT R5, R0, -R5, 0.5 ;  /* 0x3f00000000057423 */ /* 0x000fc80000002805 */
[----:B------:R-:W-:-:S04]  /*04f0*/  FFMA.RM R5, R5, R6, 12582913 ;  /* 0x4b40000105057423 */ /* 0x000fc80000004006 */
[----:B------:R-:W-:-:S04]  /*0500*/  FADD R7, R5, -12583039 ;  /* 0xcb40007f05077421 */ /* 0x000fc80000000000 */
[----:B------:R-:W-:-:S04]  /*0510*/  FFMA R7, R0, -1.4426950216293334961, -R7 ;  /* 0xbfb8aa3b00077823 */ /* 0x000fc80000000807 */
[----:B------:R-:W-:Y:S01]  /*0520*/  FFMA R0, R0, -1.925963033500011079e-08, R7 ;  /* 0xb2a5706000007823 */ /* 0x000fe20000000007 */
[----:B------:R-:W-:Y:S01]  /*0530*/  SHF.L.U32 R5, R5, 0x17, RZ ;  /* 0x0000001705057819 */ /* 0x000fe200000006ff */
[----:B------:R-:W1:Y:S04]  /*0540*/  LDC.64 R6, c[0x0][0x3a8] ;  /* 0x0000ea00ff067b82 */ /* 0x000e680000000a00 */
[----:B------:R-:W2:Y:S02]  /*0550*/  MUFU.EX2 R0, R0 ;  /* 0x0000000000007308 */ /* 0x000ea40000000800 */
[----:B--2---:R-:W-:-:S05]  /*0560*/  FFMA R20, R5, R0, 1 ;  /* 0x3f80000005147423 */ /* 0x004fca0000000000 */
[----:B0-----:R-:W-:-:S04]  /*0570*/  IADD3 R2, PT, PT, R20, 0x1800000, RZ ;  /* 0x0180000014027810 */ /* 0x001fc80007ffe0ff */
[----:B------:R-:W-:-:S04]  /*0580*/  LOP3.LUT R2, R2, 0x7f800000, RZ, 0xc0, !PT ;  /* 0x7f80000002027812 */ /* 0x000fc800078ec0ff */
[----:B------:R-:W-:Y:S01]  /*0590*/  ISETP.GT.U32.AND P0, PT, R2, 0x1ffffff, PT ;  /* 0x01ffffff0200780c */ /* 0x000fe20003f04070 */
[----:B-1----:R-:W-:-:S12]  /*05a0*/  IMAD.WIDE R6, R21, 0x2, R6 ;  /* 0x0000000215067825 */ /* 0x002fd800078e0206 */
[----:B------:R-:W-:Y:S05]  /*05b0*/  @P0 BRA `(.L_x_1) ;  /* 0x0000000000140947 */ /* 0x000fea0003800000 */
[----:B------:R-:W-:Y:S02]  /*05c0*/  MOV R0, R20 ;  /* 0x0000001400007202 */ /* 0x000fe40000000f00 */
[----:B------:R-:W-:-:S07]  /*05d0*/  MOV R20, 0x5f0 ;  /* 0x000005f000147802 */ /* 0x000fce0000000f00 */
[----:B-----5:R-:W-:Y:S05]  /*05e0*/  CALL.REL.NOINC `($__internal_0_$__cuda_sm20_rcp_rn_f32_slowpath) ;  /* 0x0000000400547944 */ /* 0x020fea0003c00000 */
[----:B------:R-:W-:Y:S01]  /*05f0*/  MOV R5, R9 ;  /* 0x0000000900057202 */ /* 0x000fe20000000f00 */
[----:B------:R-:W-:Y:S06]  /*0600*/  BRA `(.L_x_2) ;  /* 0x0000000000107947 */ /* 0x000fec0003800000 */
.L_x_1:
[----:B------:R-:W0:Y:S02]  /*0610*/  MUFU.RCP R5, R20 ;  /* 0x0000001400057308 */ /* 0x000e240000001000 */
[----:B0-----:R-:W-:-:S04]  /*0620*/  FFMA R0, R20, R5, -1 ;  /* 0xbf80000014007423 */ /* 0x001fc80000000005 */
[----:B------:R-:W-:-:S04]  /*0630*/  FADD.FTZ R0, -R0, -RZ ;  /* 0x800000ff00007221 */ /* 0x000fc80000010100 */
[----:B------:R-:W-:-:S07]  /*0640*/  FFMA R5, R5, R0, R5 ;  /* 0x0000000005057223 */ /* 0x000fce0000000005 */
.L_x_2:
[----:B------:R-:W-:Y:S05]  /*0650*/  BSYNC.RECONVERGENT B0 ;  /* 0x0000000000007941 */ /* 0x000fea0003800200 */
.L_x_0:
[----:B-----5:R-:W-:Y:S01]  /*0660*/  HADD2.F32 R14, -RZ, R14.H0_H0 ;  /* 0x2000000eff0e7230 */ /* 0x020fe20000004100 */
[----:B------:R-:W-:Y:S01]  /*0670*/  BSSY.RECONVERGENT B0, `(.L_x_3) ;  /* 0x000001e000007945 */ /* 0x000fe20003800200 */
[----:B------:R-:W-:Y:S02]  /*0680*/  HADD2.F32 R9, -RZ, R10.H0_H0 ;  /* 0x2000000aff097230 */ /* 0x000fe40000004100 */
[----:B------:R-:W-:Y:S02]  /*0690*/  HADD2.F32 R4, -RZ, R4.H0_H0 ;  /* 0x20000004ff047230 */ /* 0x000fe40000004100 */
[----:B------:R-:W-:Y:S02]  /*06a0*/  HADD2.F32 R11, -RZ, R26.H0_H0 ;  /* 0x2000001aff0b7230 */ /* 0x000fe40000004100 */
[----:B------:R-:W-:-:S04]  /*06b0*/  FADD R9, R14, R9 ;  /* 0x000000090e097221 */ /* 0x000fc80000000000 */
[----:B------:R-:W-:Y:S01]  /*06c0*/  FADD R4, R9, R4 ;  /* 0x0000000409047221 */ /* 0x000fe20000000000 */
[----:B------:R-:W-:-:S03]  /*06d0*/  HFMA2 R9, -RZ, RZ, 0.96630859375, -0.0022525787353515625 ;  /* 0x3bbb989dff097431 */ /* 0x000fc600000001ff */
[----:B------:R-:W-:Y:S01]  /*06e0*/  FADD R4, R4, R11 ;  /* 0x0000000b04047221 */ /* 0x000fe20000000000 */
[----:B------:R-:W-:-:S03]  /*06f0*/  MOV R11, 0x437c0000 ;  /* 0x437c0000000b7802 */ /* 0x000fc60000000f00 */
[----:B------:R-:W-:-:S04]  /*0700*/  FFMA.SAT R0, R4, -R9, 0.5 ;  /* 0x3f00000004007423 */ /* 0x000fc80000002809 */
[----:B------:R-:W-:-:S04]  /*0710*/  FFMA.RM R0, R0, R11, 12582913 ;  /* 0x4b40000100007423 */ /* 0x000fc8000000400b */
[C---:B------:R-:W-:Y:S01]  /*0720*/  FADD R9, R0.reuse, -12583039 ;  /* 0xcb40007f00097421 */ /* 0x040fe20000000000 */
[----:B------:R-:W-:-:S03]  /*0730*/  SHF.L.U32 R0, R0, 0x17, RZ ;  /* 0x0000001700007819 */ /* 0x000fc600000006ff */
[----:B------:R-:W-:-:S04]  /*0740*/  FFMA R9, R4, -1.4426950216293334961, -R9 ;  /* 0xbfb8aa3b04097823 */ /* 0x000fc80000000809 */
[----:B------:R-:W-:-:S06]  /*0750*/  FFMA R9, R4, -1.925963033500011079e-08, R9 ;  /* 0xb2a5706004097823 */ /* 0x000fcc0000000009 */
[----:B------:R-:W0:Y:S02]  /*0760*/  MUFU.EX2 R9, R9 ;  /* 0x0000000900097308 */ /* 0x000e240000000800 */
[----:B0-----:R-:W-:-:S05]  /*0770*/  FFMA R11, R0, R9, 1 ;  /* 0x3f800000000b7423 */ /* 0x001fca0000000009 */
[----:B------:R-:W-:-:S04]  /*0780*/  IADD3 R0, PT, PT, R11, 0x1800000, RZ ;  /* 0x018000000b007810 */ /* 0x000fc80007ffe0ff */
[----:B------:R-:W-:-:S04]  /*0790*/  LOP3.LUT R0, R0, 0x7f800000, RZ, 0xc0, !PT ;  /* 0x7f80000000007812 */ /* 0x000fc800078ec0ff */
[----:B------:R-:W-:-:S13]  /*07a0*/  ISETP.GT.U32.AND P0, PT, R0, 0x1ffffff, PT ;  /* 0x01ffffff0000780c */ /* 0x000fda0003f04070 */
[----:B------:R-:W-:Y:S05]  /*07b0*/  @P0 BRA `(.L_x_4) ;  /* 0x0000000000140947 */ /* 0x000fea0003800000 */
[----:B------:R-:W-:Y:S02]  /*07c0*/  MOV R0, R11 ;  /* 0x0000000b00007202 */ /* 0x000fe40000000f00 */
[----:B------:R-:W-:-:S07]  /*07d0*/  MOV R20, 0x7f0 ;  /* 0x000007f000147802 */ /* 0x000fce0000000f00 */
[----:B------:R-:W-:Y:S05]  /*07e0*/  CALL.REL.NOINC `($__internal_0_$__cuda_sm20_rcp_rn_f32_slowpath) ;  /* 0x0000000000d47944 */ /* 0x000fea0003c00000 */
[----:B------:R-:W-:Y:S01]  /*07f0*/  MOV R2, R9 ;  /* 0x0000000900027202 */ /* 0x000fe20000000f00 */
[----:B------:R-:W-:Y:S06]  /*0800*/  BRA `(.L_x_5) ;  /* 0x0000000000107947 */ /* 0x000fec0003800000 */
.L_x_4:
[----:B------:R-:W0:Y:S02]  /*0810*/  MUFU.RCP R2, R11 ;  /* 0x0000000b00027308 */ /* 0x000e240000001000 */
[----:B0-----:R-:W-:-:S04]  /*0820*/  FFMA R0, R11, R2, -1 ;  /* 0xbf8000000b007423 */ /* 0x001fc80000000002 */
[----:B------:R-:W-:-:S04]  /*0830*/  FADD.FTZ R9, -R0, -RZ ;  /* 0x800000ff00097221 */ /* 0x000fc80000010100 */
[----:B------:R-:W-:-:S07]  /*0840*/  FFMA R2, R2, R9, R2 ;  /* 0x0000000902027223 */ /* 0x000fce0000000002 */
.L_x_5:
[----:B------:R-:W-:Y:S05]  /*0850*/  BSYNC.RECONVERGENT B0 ;  /* 0x0000000000007941 */ /* 0x000fea0003800200 */
.L_x_3:
[----:B------:R-:W-:Y:S02]  /*0860*/  HADD2.F32 R12, -RZ, R12.H0_H0 ;  /* 0x2000000cff0c7230 */ /* 0x000fe40000004100 */
[----:B------:R-:W-:Y:S02]  /*0870*/  HFMA2 R13, -RZ, RZ, 1.875, 0 ;  /* 0x3f800000ff0d7431 */ /* 0x000fe400000001ff */
[----:B------:R-:W-:Y:S01]  /*0880*/  HADD2.F32 R9, -RZ, R16.H0_H0 ;  /* 0x20000010ff097230 */ /* 0x000fe20000004100 */
[----:B------:R-:W-:Y:S01]  /*0890*/  MOV R14, 0x3c80f082 ;  /* 0x3c80f082000e7802 */ /* 0x000fe20000000f00 */
[----:B------:R-:W-:Y:S01]  /*08a0*/  HADD2.F32 R4, -RZ, R8.H0_H0 ;  /* 0x20000008ff047230 */ /* 0x000fe20000004100 */
[----:B------:R-:W0:Y:S01]  /*08b0*/  LDC R10, c[0x0][0x3b8] ;  /* 0x0000ee00ff0a7b82 */ /* 0x000e220000000800 */
[----:B------:R-:W-:Y:S02]  /*08c0*/  HADD2.F32 R11, -RZ, R24.H0_H0 ;  /* 0x20000018ff0b7230 */ /* 0x000fe40000004100 */
[----:B------:R-:W-:-:S03]  /*08d0*/  FADD R9, R12, R9 ;  /* 0x000000090c097221 */ /* 0x000fc60000000000 */
[----:B------:R-:W-:-:S04]  /*08e0*/  FADD R4, R4, R11 ;  /* 0x0000000b04047221 */ /* 0x000fc80000000000 */
[----:B------:R-:W-:Y:S02]  /*08f0*/  FFMA R11, R4, R5, R9 ;  /* 0x00000005040b7223 */ /* 0x000fe40000000009 */
[----:B------:R-:W1:Y:S02]  /*0900*/  LDC.64 R8, c[0x0][0x3b0] ;  /* 0x0000ec00ff087b82 */ /* 0x000e640000000a00 */
[C---:B------:R-:W-:Y:S01]  /*0910*/  FMUL R0, |R11|.reuse, 2.8853900432586669922 ;  /* 0x4038aa3b0b007820 */ /* 0x040fe20000400200 */
[C---:B------:R-:W-:Y:S01]  /*0920*/  FMUL R15, R11.reuse, R11 ;  /* 0x0000000b0b0f7220 */ /* 0x040fe20000400000 */
[C---:B------:R-:W-:Y:S02]  /*0930*/  FSETP.GE.AND P1, PT, |R11|.reuse, 0.60000002384185791016, PT ;  /* 0x3f19999a0b00780b */ /* 0x040fe40003f26200 */
[----:B------:R-:W-:Y:S01]  /*0940*/  FSETP.GE.AND P0, PT, |R11|, 9.010913848876953125, PT ;  /* 0x41102cb40b00780b */ /* 0x000fe20003f06200 */
[----:B------:R-:W-:Y:S01]  /*0950*/  FFMA R14, R15, R14, -0.052303962409496307373 ;  /* 0xbd563cae0f0e7423 */ /* 0x000fe2000000000e */
[----:B------:R-:W2:Y:S01]  /*0960*/  MUFU.EX2 R0, R0 ;  /* 0x0000000000007308 */ /* 0x000ea20000000800 */
[----:B-1----:R-:W-:-:S04]  /*0970*/  IMAD.WIDE R8, R18, 0x2, R8 ;  /* 0x0000000212087825 */ /* 0x002fc800078e0208 */
[----:B--2---:R-:W-:Y:S01]  /*0980*/  FADD R12, R0, 1 ;  /* 0x3f800000000c7421 */ /* 0x004fe20000000000 */
[----:B------:R-:W-:-:S04]  /*0990*/  FFMA R0, R15, R14, 0.1331529766321182251 ;  /* 0x3e0859410f007423 */ /* 0x000fc8000000000e */
[C---:B------:R-:W-:Y:S01]  /*09a0*/  FFMA R0, R15.reuse, R0, -0.33332768082618713379 ;  /* 0xbeaaa9ed0f007423 */ /* 0x040fe20000000000 */
[----:B------:R-:W1:Y:S03]  /*09b0*/  MUFU.RCP R12, R12 ;  /* 0x0000000c000c7308 */ /* 0x000e660000001000 */
[----:B------:R-:W-:Y:S01]  /*09c0*/  FFMA R0, R15, R0, RZ ;  /* 0x000000000f007223 */ /* 0x000fe200000000ff */
[----:B-1----:R-:W-:-:S05]  /*09d0*/  FFMA R13, R12, -2, R13 ;  /* 0xc00000000c0d7823 */ /* 0x002fca000000000d */
[----:B------:R-:W-:-:S04]  /*09e0*/  FSEL R12, R13, 1, !P0 ;  /* 0x3f8000000d0c7808 */ /* 0x000fc80004000000 */
[--C-:B------:R-:W-:Y:S01]  /*09f0*/  LOP3.LUT R17, R12, 0x80000000, R11.reuse, 0xb8, !PT ;  /* 0x800000000c117812 */ /* 0x100fe200078eb80b */
[----:B------:R-:W-:Y:S02]  /*0a00*/  HADD2.F32 R12, -RZ, R3.H0_H0 ;  /* 0x20000003ff0c7230 */ /* 0x000fe40000004100 */
[----:B------:R-:W-:-:S04]  /*0a10*/  @!P1 FFMA R17, R11, R0, R11 ;  /* 0x000000000b119223 */ /* 0x000fc8000000000b */
[----:B------:R-:W-:-:S04]  /*0a20*/  FADD R12, -R17, R12 ;  /* 0x0000000c110c7221 */ /* 0x000fc80000000100 */
[-C--:B------:R-:W-:Y:S01]  /*0a30*/  FFMA R0, R12, R2.reuse, R17 ;  /* 0x000000020c007223 */ /* 0x080fe20000000011 */
[----:B0-----:R-:W-:Y:S01]  /*0a40*/  IMAD.WIDE R12, R10, 0x2, R8 ;  /* 0x000000020a0c7825 */ /* 0x001fe200078e0208 */
[----:B------:R-:W-:Y:S02]  /*0a50*/  F2FP.F16.F32.PACK_AB R2, R4, R2 ;  /* 0x000000020402723e */ /* 0x000fe400000000ff */
[----:B------:R-:W-:Y:S02]  /*0a60*/  F2FP.F16.F32.PACK_AB R17, RZ, R17 ;  /* 0x00000011ff11723e */ /* 0x000fe400000000ff */
[----:B------:R-:W-:Y:S01]  /*0a70*/  F2FP.F16.F32.PACK_AB R0, R5, R0 ;  /* 0x000000000500723e */ /* 0x000fe200000000ff */
[----:B------:R-:W-:Y:S01]  /*0a80*/  IMAD.WIDE R14, R10, 0x2, R12 ;  /* 0x000000020a0e7825 */ /* 0x000fe200078e020c */
[----:B------:R-:W-:-:S03]  /*0a90*/  PRMT R16, R2, 0x7632, R16 ;  /* 0x0000763202107816 */ /* 0x000fc60000000010 */
[----:B------:R0:W-:Y:S01]  /*0aa0*/  STG.E.U16 desc[UR4][R6.64], R0 ;  /* 0x0000000006007986 */ /* 0x0001e2000c101504 */
[----:B------:R-:W-:-:S04]  /*0ab0*/  IMAD.WIDE R4, R10, 0x2, R14 ;  /* 0x000000020a047825 */ /* 0x000fc800078e020e */
[----:B------:R-:W-:Y:S01]  /*0ac0*/  IMAD.WIDE R10, R10, 0x2, R4 ;  /* 0x000000020a0a7825 */ /* 0x000fe200078e0204 */
[----:B0-----:R-:W-:-:S05]  /*0ad0*/  PRMT R7, R0, 0x7632, R7 ;  /* 0x0000763200077816 */ /* 0x001fca0000000007 */
[----:B------:R-:W-:Y:S04]  /*0ae0*/  STG.E.U16 desc[UR4][R8.64], R7 ;  /* 0x0000000708007986 */ /* 0x000fe8000c101504 */
[----:B------:R-:W-:Y:S04]  /*0af0*/  STG.E.U16 desc[UR4][R12.64], R2 ;  /* 0x000000020c007986 */ /* 0x000fe8000c101504 */
[----:B------:R-:W-:Y:S04]  /*0b00*/  STG.E.U16 desc[UR4][R14.64], R17 ;  /* 0x000000110e007986 */ /* 0x000fe8000c101504 */
[----:B------:R-:W-:Y:S04]  /*0b10*/  STG.E.U16 desc[UR4][R4.64], R3 ;  /* 0x0000000304007986 */ /* 0x000fe8000c101504 */
[----:B------:R-:W-:Y:S01]  /*0b20*/  STG.E.U16 desc[UR4][R10.64], R16 ;  /* 0x000000100a007986 */ /* 0x000fe2000c101504 */
[----:B------:R-:W-:Y:S05]  /*0b30*/  EXIT ;  /* 0x000000000000794d */ /* 0x000fea0003800000 */
        .weak           $__internal_0_$__cuda_sm20_rcp_rn_f32_slowpath
        .type           $__internal_0_$__cuda_sm20_rcp_rn_f32_slowpath,@function
        .size           $__internal_0_$__cuda_sm20_rcp_rn_f32_slowpath,(.L_x_11 - $__internal_0_$__cuda_sm20_rcp_rn_f32_slowpath)
$__internal_0_$__cuda_sm20_rcp_rn_f32_slowpath:
[----:B------:R-:W-:Y:S01]  /*0b40*/  SHF.L.U32 R2, R0, 0x1, RZ ;  /* 0x0000000100027819 */ /* 0x000fe200000006ff */
[----:B------:R-:W-:Y:S03]  /*0b50*/  BSSY.RECONVERGENT B1, `(.L_x_6) ;  /* 0x0000030000017945 */ /* 0x000fe60003800200 */
[----:B------:R-:W-:-:S04]  /*0b60*/  SHF.R.U32.HI R2, RZ, 0x18, R2 ;  /* 0x00000018ff027819 */ /* 0x000fc80000011602 */
[----:B------:R-:W-:-:S13]  /*0b70*/  ISETP.NE.U32.AND P0, PT, R2, RZ, PT ;  /* 0x000000ff0200720c */ /* 0x000fda0003f05070 */
[----:B------:R-:W-:Y:S05]  /*0b80*/  @P0 BRA `(.L_x_7) ;  /* 0x0000000000280947 */ /* 0x000fea0003800000 */
[----:B------:R-:W-:-:S04]  /*0b90*/  SHF.L.U32 R2, R0, 0x1, RZ ;  /* 0x0000000100027819 */ /* 0x000fc800000006ff */
[----:B------:R-:W-:-:S13]  /*0ba0*/  ISETP.NE.AND P0, PT, R2, RZ, PT ;  /* 0x000000ff0200720c */ /* 0x000fda0003f05270 */
[----:B------:R-:W-:Y:S01]  /*0bb0*/  @P0 FFMA R11, R0, 1.84467440737095516160e+19, RZ ;  /* 0x5f800000000b0823 */ /* 0x000fe200000000ff */
[----:B------:R-:W-:Y:S08]  /*0bc0*/  @!P0 MUFU.RCP R9, R0 ;  /* 0x0000000000098308 */ /* 0x000ff00000001000 */
[----:B------:R-:W0:Y:S02]  /*0bd0*/  @P0 MUFU.RCP R2, R11 ;  /* 0x0000000b00020308 */ /* 0x000e240000001000 */
[----:B0-----:R-:W-:-:S04]  /*0be0*/  @P0 FFMA R13, R11, R2, -1 ;  /* 0xbf8000000b0d0423 */ /* 0x001fc80000000002 */
[----:B------:R-:W-:-:S04]  /*0bf0*/  @P0 FADD.FTZ R13, -R13, -RZ ;  /* 0x800000ff0d0d0221 */ /* 0x000fc80000010100 */
[----:B------:R-:W-:-:S04]  /*0c00*/  @P0 FFMA R2, R2, R13, R2 ;  /* 0x0000000d02020223 */ /* 0x000fc80000000002 */
[----:B------:R-:W-:Y:S01]  /*0c10*/  @P0 FFMA R9, R2, 1.84467440737095516160e+19, RZ ;  /* 0x5f80000002090823 */ /* 0x000fe200000000ff */
[----:B------:R-:W-:Y:S06]  /*0c20*/  BRA `(.L_x_8) ;  /* 0x0000000000887947 */ /* 0x000fec0003800000 */
.L_x_7:
[----:B------:R-:W-:-:S04]  /*0c30*/  IADD3 R9, PT, PT, R2, -0xfd, RZ ;  /* 0xffffff0302097810 */ /* 0x000fc80007ffe0ff */
[----:B------:R-:W-:-:S13]  /*0c40*/  ISETP.GT.U32.AND P0, PT, R9, 0x1, PT ;  /* 0x000000010900780c */ /* 0x000fda0003f04070 */
[----:B------:R-:W-:Y:S05]  /*0c50*/  @P0 BRA `(.L_x_9) ;  /* 0x0000000000780947 */ /* 0x000fea0003800000 */
[----:B------:R-:W-:Y:S01]  /*0c60*/  LOP3.LUT R11, R0, 0x7fffff, RZ, 0xc0, !PT ;  /* 0x007fffff000b7812 */ /* 0x000fe200078ec0ff */
[----:B------:R-:W-:-:S03]  /*0c70*/  HFMA2 R28, -RZ, RZ, 0, 1.78813934326171875e-07 ;  /* 0x00000003ff1c7431 */ /* 0x000fc600000001ff */
[----:B------:R-:W-:-:S04]  /*0c80*/  LOP3.LUT R11, R11, 0x3f800000, RZ, 0xfc, !PT ;  /* 0x3f8000000b0b7812 */ /* 0x000fc800078efcff */
[----:B------:R-:W0:Y:S01]  /*0c90*/  MUFU.RCP R22, R11 ;  /* 0x0000000b00167308 */ /* 0x000e220000001000 */
[----:B------:R-:W-:Y:S01]  /*0ca0*/  SHF.L.U32 R17, R28, R9, RZ ;  /* 0x000000091c117219 */ /* 0x000fe200000006ff */
[----:B0-----:R-:W-:-:S04]  /*0cb0*/  FFMA R13, R11, R22, -1 ;  /* 0xbf8000000b0d7423 */ /* 0x001fc80000000016 */
[----:B------:R-:W-:-:S04]  /*0cc0*/  FADD.FTZ R13, -R13, -RZ ;  /* 0x800000ff0d0d7221 */ /* 0x000fc80000010100 */
[CCC-:B------:R-:W-:Y:S01]  /*0cd0*/  FFMA.RM R15, R22.reuse, R13.reuse, R22.reuse ;  /* 0x0000000d160f7223 */ /* 0x1c0fe20000004016 */
[----:B------:R-:W-:-:S04]  /*0ce0*/  FFMA.RP R22, R22, R13, R22 ;  /* 0x0000000d16167223 */ /* 0x000fc80000008016 */
[C---:B------:R-:W-:Y:S02]  /*0cf0*/  LOP3.LUT R13, R15.reuse, 0x7fffff, RZ, 0xc0, !PT ;  /* 0x007fffff0f0d7812 */ /* 0x040fe400078ec0ff */
[----:B------:R-:W-:Y:S02]  /*0d00*/  FSETP.NEU.FTZ.AND P0, PT, R15, R22, PT ;  /* 0x000000160f00720b */ /* 0x000fe40003f1d000 */
[----:B------:R-:W-:Y:S02]  /*0d10*/  LOP3.LUT R22, R13, 0x800000, RZ, 0xfc, !PT ;  /* 0x008000000d167812 */ /* 0x000fe400078efcff */
[----:B------:R-:W-:Y:S02]  /*0d20*/  SEL R13, RZ, 0xffffffff, !P0 ;  /* 0xffffffffff0d7807 */ /* 0x000fe40004000000 */
[----:B------:R-:W-:Y:S02]  /*0d30*/  LOP3.LUT R28, R17, R22, RZ, 0xc0, !PT ;  /* 0x00000016111c7212 */ /* 0x000fe400078ec0ff */
[----:B------:R-:W-:-:S02]  /*0d40*/  IADD3 R13, PT, PT, -R13, RZ, RZ ;  /* 0x000000ff0d0d7210 */ /* 0x000fc40007ffe1ff */
[-C--:B------:R-:W-:Y:S02]  /*0d50*/  SHF.R.U32.HI R28, RZ, R9.reuse, R28 ;  /* 0x00000009ff1c7219 */ /* 0x080fe4000001161c */
[----:B------:R-:W-:Y:S02]  /*0d60*/  LOP3.LUT P1, RZ, R13, R9, R22, 0xf8, !PT ;  /* 0x000000090dff7212 */ /* 0x000fe4000782f816 */
[C---:B------:R-:W-:Y:S02]  /*0d70*/  LOP3.LUT P0, RZ, R28.reuse, 0x1, RZ, 0xc0, !PT ;  /* 0x000000011cff7812 */ /* 0x040fe4000780c0ff */
[----:B------:R-:W-:-:S04]  /*0d80*/  LOP3.LUT P2, RZ, R28, 0x2, RZ, 0xc0, !PT ;  /* 0x000000021cff7812 */ /* 0x000fc8000784c0ff */
[----:B------:R-:W-:Y:S02]  /*0d90*/  PLOP3.LUT P0, PT, P0, P1, P2, 0xe0, 0x0 ;  /* 0x000000000000781c */ /* 0x000fe40000703c20 */
[----:B------:R-:W-:Y:S02]  /*0da0*/  LOP3.LUT P1, RZ, R0, 0x7fffff, RZ, 0xc0, !PT ;  /* 0x007fffff00ff7812 */ /* 0x000fe4000782c0ff */
[----:B------:R-:W-:-:S04]  /*0db0*/  SEL R9, RZ, 0x1, !P0 ;  /* 0x00000001ff097807 */ /* 0x000fc80004000000 */
[----:B------:R-:W-:-:S04]  /*0dc0*/  IADD3 R9, PT, PT, -R9, RZ, RZ ;  /* 0x000000ff09097210 */ /* 0x000fc80007ffe1ff */
[----:B------:R-:W-:Y:S02]  /*0dd0*/  ISETP.GE.AND P0, PT, R9, RZ, PT ;  /* 0x000000ff0900720c */ /* 0x000fe40003f06270 */
[----:B------:R-:W-:-:S04]  /*0de0*/  IADD3 R9, PT, PT, R2, -0xfc, RZ ;  /* 0xffffff0402097810 */ /* 0x000fc80007ffe0ff */
[----:B------:R-:W-:-:S07]  /*0df0*/  SHF.R.U32.HI R9, RZ, R9, R22 ;  /* 0x00000009ff097219 */ /* 0x000fce0000011616 */
[----:B------:R-:W-:-:S04]  /*0e00*/  @!P0 IADD3 R9, PT, PT, R9, 0x1, RZ ;  /* 0x0000000109098810 */ /* 0x000fc80007ffe0ff */
[----:B------:R-:W-:-:S04]  /*0e10*/  @!P1 SHF.L.U32 R9, R9, 0x1, RZ ;  /* 0x0000000109099819 */ /* 0x000fc800000006ff */
[----:B------:R-:W-:Y:S01]  /*0e20*/  LOP3.LUT R9, R9, 0x80000000, R0, 0xf8, !PT ;  /* 0x8000000009097812 */ /* 0x000fe200078ef800 */
[----:B------:R-:W-:Y:S06]  /*0e30*/  BRA `(.L_x_8) ;  /* 0x0000000000047947 */ /* 0x000fec0003800000 */
.L_x_9:
[----:B------:R0:W1:Y:S02]  /*0e40*/  MUFU.RCP R9, R0 ;  /* 0x0000000000097308 */ /* 0x0000640000001000 */
.L_x_8:
[----:B------:R-:W-:Y:S05]  /*0e50*/  BSYNC.RECONVERGENT B1 ;  /* 0x0000000000017941 */ /* 0x000fea0003800200 */
.L_x_6:
[----:B------:R-:W-:-:S04]  /*0e60*/  MOV R21, 0x0 ;  /* 0x0000000000157802 */ /* 0x000fc80000000f00 */
[----:B01----:R-:W-:Y:S05]  /*0e70*/  RET.REL.NODEC R20 `(_Z16gru_cell_forwardI6__halffiEvPT_S2_S2_S2_S2_S2_S2_T1_S3_) ;  /* 0xfffffff014607950 */ /* 0x003fea0003c3ffff */
.L_x_10:
[----:B------:R-:W-:-:S00]  /*0e80*/  BRA `(.L_x_10) ;  /* 0xfffffffc00fc7947 */ /* 0x000fc0000383ffff */
[----:B------:R-:W-:-:S00]  /*0e90*/  NOP ;  /* 0x0000000000007918 */ /* 0x000fc00000000000 */
        /* <DEDUP_REMOVED lines=14> */
.L_x_11:


//--------------------- .nv.shared.reserved.0     --------------------------
	.section	.nv.shared.reserved.0,"aw",@nobits
	.weak		__nv_reservedSMEM_offset_0_alias
	.size		__nv_reservedSMEM_offset_0_alias, 0, 64
	.other		__nv_reservedSMEM_offset_0_alias,@"STO_CUDA_RESERVED_SHARED STV_DEFAULT"
__nv_reservedSMEM_offset_0_alias:
	.zero		0
	.zero		64


//--------------------- .nv.constant0._Z16gru_cell_forwardI6__halffiEvPT_S2_S2_S2_S2_S2_S2_T1_S3_ --------------------------
	.section	.nv.constant0._Z16gru_cell_forwardI6__halffiEvPT_S2_S2_S2_S2_S2_S2_T1_S3_,"a",@progbits
	.sectionflags	@""
	.align	4
.nv.constant0._Z16gru_cell_forwardI6__halffiEvPT_S2_S2_S2_S2_S2_S2_T1_S3_:
	.zero		960


//--------------------- SYMBOLS --------------------------

	.type		.nv.reservedSmem.offset0,@object
	.size		.nv.reservedSmem.offset0,0x4
